//
// Generated by NVIDIA NVVM Compiler
//
// Compiler Build ID: CL-36424714
// Cuda compilation tools, release 13.0, V13.0.88
// Based on NVVM 20.0.0
//

.version 9.0
.target sm_100
.address_size 64

	// .globl	_Z12compute_cellPiS_i
// _ZZ12compute_cellPiS_iE4tile has been demoted

.visible .entry _Z12compute_cellPiS_i(
	.param .u64 .ptr .align 1 _Z12compute_cellPiS_i_param_0,
	.param .u64 .ptr .align 1 _Z12compute_cellPiS_i_param_1,
	.param .u32 _Z12compute_cellPiS_i_param_2
)
{
	.reg .pred 	%p<9>;
	.reg .b32 	%r<105>;
	.reg .b64 	%rd<9>;
	// demoted variable
	.shared .align 4 .b8 _ZZ12compute_cellPiS_iE4tile[576];
	ld.param.u64 	%rd1, [_Z12compute_cellPiS_i_param_0];
	ld.param.u64 	%rd2, [_Z12compute_cellPiS_i_param_1];
	ld.param.u32 	%r15, [_Z12compute_cellPiS_i_param_2];
	mov.u32 	%r16, %ctaid.x;
	mov.u32 	%r17, %ntid.x;
	add.s32 	%r18, %r17, -2;
	mov.u32 	%r19, %tid.x;
	mad.lo.s32 	%r1, %r18, %r16, %r19;
	mov.u32 	%r20, %ctaid.y;
	mov.u32 	%r21, %ntid.y;
	add.s32 	%r22, %r21, -2;
	mul.lo.s32 	%r23, %r22, %r20;
	mov.u32 	%r2, %tid.y;
	add.s32 	%r24, %r23, %r2;
	mov.u32 	%r25, %ctaid.z;
	mov.u32 	%r26, %ntid.z;
	add.s32 	%r27, %r26, -2;
	mul.lo.s32 	%r28, %r27, %r25;
	mov.u32 	%r4, %tid.z;
	add.s32 	%r5, %r28, %r4;
	shl.b32 	%r29, %r16, 1;
	add.s32 	%r6, %r1, %r29;
	shl.b32 	%r30, %r20, 1;
	add.s32 	%r7, %r23, %r30;
	shl.b32 	%r31, %r25, 1;
	add.s32 	%r8, %r28, %r31;
	mul.lo.s32 	%r9, %r15, %r15;
	mov.u32 	%r32, _ZZ12compute_cellPiS_iE4tile;
	mad.lo.s32 	%r33, %r19, 192, %r32;
	shl.b32 	%r34, %r2, 6;
	add.s32 	%r35, %r33, %r34;
	shl.b32 	%r36, %r4, 2;
	add.s32 	%r10, %r35, %r36;
	mov.b32 	%r37, 0;
	st.shared.u32 	[%r10], %r37;
	max.s32 	%r38, %r1, %r24;
	max.s32 	%r39, %r5, %r38;
	setp.ge.s32 	%p1, %r39, %r15;
	@%p1 bra 	$L__BB0_3;
	setp.lt.s32 	%p2, %r6, 1;
	or.b32  	%r41, %r7, %r2;
	setp.eq.s32 	%p3, %r41, 0;
	or.b32  	%r42, %r8, %r4;
	setp.eq.s32 	%p4, %r42, 0;
	or.pred  	%p5, %p3, %p4;
	or.pred  	%p6, %p5, %p2;
	@%p6 bra 	$L__BB0_3;
	mad.lo.s32 	%r43, %r15, %r24, %r5;
	mad.lo.s32 	%r44, %r9, %r1, %r43;
	cvta.to.global.u64 	%rd3, %rd1;
	mul.wide.s32 	%rd4, %r44, 4;
	add.s64 	%rd5, %rd3, %rd4;
	ld.global.u32 	%r45, [%rd5];
	st.shared.u32 	[%r10], %r45;
$L__BB0_3:
	bar.sync 	0;
	ld.shared.u32 	%r47, [%r10];
	ld.shared.u32 	%r48, [%r10+4];
	add.s32 	%r49, %r48, %r47;
	ld.shared.u32 	%r50, [%r10+8];
	add.s32 	%r51, %r50, %r49;
	ld.shared.u32 	%r52, [%r10+64];
	add.s32 	%r53, %r52, %r51;
	ld.shared.u32 	%r54, [%r10+68];
	add.s32 	%r55, %r54, %r53;
	ld.shared.u32 	%r56, [%r10+72];
	add.s32 	%r57, %r56, %r55;
	ld.shared.u32 	%r58, [%r10+128];
	add.s32 	%r59, %r58, %r57;
	ld.shared.u32 	%r60, [%r10+132];
	add.s32 	%r61, %r60, %r59;
	ld.shared.u32 	%r62, [%r10+136];
	add.s32 	%r63, %r62, %r61;
	ld.shared.u32 	%r64, [%r10+192];
	add.s32 	%r65, %r64, %r63;
	ld.shared.u32 	%r66, [%r10+196];
	add.s32 	%r67, %r66, %r65;
	ld.shared.u32 	%r68, [%r10+200];
	add.s32 	%r69, %r68, %r67;
	ld.shared.u32 	%r70, [%r10+256];
	add.s32 	%r71, %r70, %r69;
	ld.shared.u32 	%r72, [%r10+260];
	add.s32 	%r73, %r72, %r71;
	ld.shared.u32 	%r74, [%r10+264];
	add.s32 	%r75, %r74, %r73;
	ld.shared.u32 	%r76, [%r10+320];
	add.s32 	%r77, %r76, %r75;
	ld.shared.u32 	%r78, [%r10+324];
	add.s32 	%r79, %r78, %r77;
	ld.shared.u32 	%r80, [%r10+328];
	add.s32 	%r81, %r80, %r79;
	ld.shared.u32 	%r82, [%r10+384];
	add.s32 	%r83, %r82, %r81;
	ld.shared.u32 	%r84, [%r10+388];
	add.s32 	%r85, %r84, %r83;
	ld.shared.u32 	%r86, [%r10+392];
	add.s32 	%r87, %r86, %r85;
	ld.shared.u32 	%r88, [%r10+448];
	add.s32 	%r89, %r88, %r87;
	ld.shared.u32 	%r90, [%r10+452];
	add.s32 	%r91, %r90, %r89;
	ld.shared.u32 	%r92, [%r10+456];
	add.s32 	%r93, %r92, %r91;
	ld.shared.u32 	%r94, [%r10+512];
	add.s32 	%r95, %r94, %r93;
	ld.shared.u32 	%r96, [%r10+516];
	add.s32 	%r97, %r96, %r95;
	ld.shared.u32 	%r98, [%r10+520];
	add.s32 	%r99, %r98, %r97;
	sub.s32 	%r11, %r99, %r72;
	bar.sync 	0;
	add.s32 	%r100, %r11, -6;
	setp.lt.u32 	%p7, %r100, -2;
	mov.b32 	%r104, 0;
	@%p7 bra 	$L__BB0_6;
	setp.eq.s32 	%p8, %r11, 5;
	mov.b32 	%r104, 1;
	@%p8 bra 	$L__BB0_6;
	ld.shared.u32 	%r104, [%r10+260];
$L__BB0_6:
	cvta.to.global.u64 	%rd6, %rd2;
	bar.sync 	0;
	mad.lo.s32 	%r102, %r15, %r24, %r5;
	mad.lo.s32 	%r103, %r9, %r1, %r102;
	mul.wide.s32 	%rd7, %r103, 4;
	add.s64 	%rd8, %rd6, %rd7;
	st.global.u32 	[%rd8], %r104;
	ret;

}


// ===== COMPILED SASS (sm_100) =====

	.target	sm_100

	.elftype	@"ET_EXEC"


//--------------------- .note.nv.tkinfo           --------------------------
	.section	.note.nv.tkinfo,"",@"SHT_NOTE"
	.sectionflags	@"SHF_NOTE_NV_TKINFO"
	.tkinfo
        /*0018*/ 	.word	0x00000002
        /*0030*/ 	.string	""
        /*0030*/ 	.string	"ptxas"
        /*0030*/ 	.string	"Cuda compilation tools, release 13.0, V13.0.88"
        /*0030*/ 	.string	"Build cuda_13.0.r13.0/compiler.36424714_0"
        /*0030*/ 	.string	"-arch sm_100 -m 64 "



//--------------------- .note.nv.cuinfo           --------------------------
	.section	.note.nv.cuinfo,"",@"SHT_NOTE"
	.sectionflags	@"SHF_NOTE_NV_CUINFO"
        /*0018*/ 	.short	0x0002
        /*001a*/ 	.short	0x0064
        /*001c*/ 	.short	0x0082
	.zero		2


//--------------------- .nv.info                  --------------------------
	.section	.nv.info,"",@"SHT_CUDA_INFO"
	.align	4


	//----- nvinfo : EIATTR_REGCOUNT
	.align		4
        /*0000*/ 	.byte	0x04, 0x2f
        /*0002*/ 	.short	(.L_1 - .L_0)
	.align		4
.L_0:
        /*0004*/ 	.word	index@(_Z12compute_cellPiS_i)
        /*0008*/ 	.word	0x0000001c


	//----- nvinfo : EIATTR_FRAME_SIZE
	.align		4
.L_1:
        /*000c*/ 	.byte	0x04, 0x11
        /*000e*/ 	.short	(.L_3 - .L_2)
	.align		4
.L_2:
        /*0010*/ 	.word	index@(_Z12compute_cellPiS_i)
        /*0014*/ 	.word	0x00000000


	//----- nvinfo : EIATTR_MIN_STACK_SIZE
	.align		4
.L_3:
        /*0018*/ 	.byte	0x04, 0x12
        /*001a*/ 	.short	(.L_5 - .L_4)
	.align		4
.L_4:
        /*001c*/ 	.word	index@(_Z12compute_cellPiS_i)
        /*0020*/ 	.word	0x00000000
.L_5:


//--------------------- .nv.compat                --------------------------
	.section	.nv.compat,"",@"SHT_CUDA_COMPAT_INFO"
	.align	4
        /*0000*/ 	.byte	0x02, 0x09, 0x00, 0x00, 0x02, 0x02, 0x01, 0x00, 0x02, 0x05, 0x05, 0x00, 0x03, 0x07, 0x01, 0x01
        /*0010*/ 	.byte	0x02, 0x03, 0x00, 0x00, 0x02, 0x06, 0x01, 0x00, 0x04, 0x0b, 0x08, 0x00, 0x09, 0x00, 0x00, 0x00
        /*0020*/ 	.byte	0x00, 0x00, 0x00, 0x00


//--------------------- .nv.info._Z12compute_cellPiS_i --------------------------
	.section	.nv.info._Z12compute_cellPiS_i,"",@"SHT_CUDA_INFO"
	.sectionflags	@""
	.align	4


	//----- nvinfo : EIATTR_CUDA_API_VERSION
	.align		4
        /*0000*/ 	.byte	0x04, 0x37
        /*0002*/ 	.short	(.L_7 - .L_6)
.L_6:
        /*0004*/ 	.word	0x00000082


	//----- nvinfo : EIATTR_KPARAM_INFO
	.align		4
.L_7:
        /*0008*/ 	.byte	0x04, 0x17
        /*000a*/ 	.short	(.L_9 - .L_8)
.L_8:
        /*000c*/ 	.word	0x00000000
        /*0010*/ 	.short	0x0002
        /*0012*/ 	.short	0x0010
        /*0014*/ 	.byte	0x00, 0xf0, 0x11, 0x00


	//----- nvinfo : EIATTR_KPARAM_INFO
	.align		4
.L_9:
        /*0018*/ 	.byte	0x04, 0x17
        /*001a*/ 	.short	(.L_11 - .L_10)
.L_10:
        /*001c*/ 	.word	0x00000000
        /*0020*/ 	.short	0x0001
        /*0022*/ 	.short	0x0008
        /*0024*/ 	.byte	0x00, 0xf5, 0x21, 0x00


	//----- nvinfo : EIATTR_KPARAM_INFO
	.align		4
.L_11:
        /*0028*/ 	.byte	0x04, 0x17
        /*002a*/ 	.short	(.L_13 - .L_12)
.L_12:
        /*002c*/ 	.word	0x00000000
        /*0030*/ 	.short	0x0000
        /*0032*/ 	.short	0x0000
        /*0034*/ 	.byte	0x00, 0xf5, 0x21, 0x00


	//----- nvinfo : EIATTR_SPARSE_MMA_MASK
	.align		4
.L_13:
        /*0038*/ 	.byte	0x03, 0x50
        /*003a*/ 	.short	0x0000


	//----- nvinfo : EIATTR_MAXREG_COUNT
	.align		4
        /*003c*/ 	.byte	0x03, 0x1b
        /*003e*/ 	.short	0x00ff


	//----- nvinfo : EIATTR_NUM_BARRIERS
	.align		4
        /*0040*/ 	.byte	0x02, 0x4c
        /*0042*/ 	.byte	0x01
	.zero		1


	//----- nvinfo : EIATTR_MERCURY_ISA_VERSION
	.align		4
        /*0044*/ 	.byte	0x03, 0x5f
        /*0046*/ 	.short	0x0101


	//----- nvinfo : EIATTR_VRC_CTA_INIT_COUNT
	.align		4
        /*0048*/ 	.byte	0x02, 0x4a
	.zero		1
	.zero		1


	//----- nvinfo : EIATTR_EXIT_INSTR_OFFSETS
	.align		4
        /*004c*/ 	.byte	0x04, 0x1c
        /*004e*/ 	.short	(.L_15 - .L_14)


	//   ....[0]....
.L_14:
        /*0050*/ 	.word	0x00000650


	//----- nvinfo : EIATTR_CRS_STACK_SIZE
	.align		4
.L_15:
        /*0054*/ 	.byte	0x04, 0x1e
        /*0056*/ 	.short	(.L_17 - .L_16)
.L_16:
        /*0058*/ 	.word	0x00000000


	//----- nvinfo : EIATTR_CBANK_PARAM_SIZE
	.align		4
.L_17:
        /*005c*/ 	.byte	0x03, 0x19
        /*005e*/ 	.short	0x0014


	//----- nvinfo : EIATTR_PARAM_CBANK
	.align		4
        /*0060*/ 	.byte	0x04, 0x0a
        /*0062*/ 	.short	(.L_19 - .L_18)
	.align		4
.L_18:
        /*0064*/ 	.word	index@(.nv.constant0._Z12compute_cellPiS_i)
        /*0068*/ 	.short	0x0380
        /*006a*/ 	.short	0x0014


	//----- nvinfo : EIATTR_SW_WAR
	.align		4
.L_19:
        /*006c*/ 	.byte	0x04, 0x36
        /*006e*/ 	.short	(.L_21 - .L_20)
.L_20:
        /*0070*/ 	.word	0x00000008
.L_21:


//--------------------- .nv.callgraph             --------------------------
	.section	.nv.callgraph,"",@"SHT_CUDA_CALLGRAPH"
	.align	4
	.sectionentsize	8
	.align		4
        /*0000*/ 	.word	0x00000000
	.align		4
        /*0004*/ 	.word	0xffffffff
	.align		4
        /*0008*/ 	.word	0x00000000
	.align		4
        /*000c*/ 	.word	0xfffffffe
	.align		4
        /*0010*/ 	.word	0x00000000
	.align		4
        /*0014*/ 	.word	0xfffffffd
	.align		4
        /*0018*/ 	.word	0x00000000
	.align		4
        /*001c*/ 	.word	0xfffffffc


//--------------------- .text._Z12compute_cellPiS_i --------------------------
	.section	.text._Z12compute_cellPiS_i,"ax",@progbits
	.align	128
        .global         _Z12compute_cellPiS_i
        .type           _Z12compute_cellPiS_i,@function
        .size           _Z12compute_cellPiS_i,(.L_x_3 - _Z12compute_cellPiS_i)
        .other          _Z12compute_cellPiS_i,@"STO_CUDA_ENTRY STV_DEFAULT"
_Z12compute_cellPiS_i:
.text._Z12compute_cellPiS_i:
[----:B------:R-:W-:Y:S01]  /*0000*/  LDC R1, c[0x0][0x37c] ;  /* 0x0000df00ff017b82 */ /* 0x000fe20000000800 */
[----:B------:R-:W0:Y:S07]  /*0010*/  LDCU UR4, c[0x0][0x360] ;  /* 0x00006c00ff0477ac */ /* 0x000e2e0008000800 */
[----:B------:R-:W1:Y:S01]  /*0020*/  S2UR UR7, SR_CTAID.Y ;  /* 0x00000000000779c3 */ /* 0x000e620000002600 */
[----:B------:R-:W2:Y:S01]  /*0030*/  S2R R8, SR_TID.X ;  /* 0x0000000000087919 */ /* 0x000ea20000002100 */
[----:B------:R-:W-:Y:S01]  /*0040*/  IMAD.MOV.U32 R13, RZ, RZ, RZ ;  /* 0x000000ffff0d7224 */ /* 0x000fe200078e00ff */
[----:B------:R-:W3:Y:S01]  /*0050*/  LDCU UR5, c[0x0][0x364] ;  /* 0x00006c80ff0577ac */ /* 0x000ee20008000800 */
[----:B------:R-:W2:Y:S01]  /*0060*/  S2R R3, SR_CTAID.X ;  /* 0x0000000000037919 */ /* 0x000ea20000002500 */
[----:B------:R-:W4:Y:S03]  /*0070*/  LDCU UR6, c[0x0][0x368] ;  /* 0x00006d00ff0677ac */ /* 0x000f260008000800 */
[----:B------:R-:W5:Y:S01]  /*0080*/  S2UR UR8, SR_CTAID.Z ;  /* 0x00000000000879c3 */ /* 0x000f620000002700 */
[----:B------:R-:W2:Y:S01]  /*0090*/  S2R R9, SR_TID.Y ;  /* 0x0000000000097919 */ /* 0x000ea20000002200 */
[----:B------:R-:W2:Y:S01]  /*00a0*/  LDCU UR9, c[0x0][0x390] ;  /* 0x00007200ff0977ac */ /* 0x000ea20008000800 */
[----:B------:R-:W2:Y:S01]  /*00b0*/  S2R R11, SR_TID.Z ;  /* 0x00000000000b7919 */ /* 0x000ea20000002300 */
[----:B0-----:R-:W-:-:S02]  /*00c0*/  UIADD3 UR4, UPT, UPT, UR4, -0x2, URZ ;  /* 0xfffffffe04047890 */ /* 0x001fc4000fffe0ff */
[----:B---3--:R-:W-:Y:S02]  /*00d0*/  UIADD3 UR5, UPT, UPT, UR5, -0x2, URZ ;  /* 0xfffffffe05057890 */ /* 0x008fe4000fffe0ff */
[----:B----4-:R-:W-:Y:S02]  /*00e0*/  UIADD3 UR6, UPT, UPT, UR6, -0x2, URZ ;  /* 0xfffffffe06067890 */ /* 0x010fe4000fffe0ff */
[----:B-1----:R-:W-:-:S04]  /*00f0*/  UIMAD UR5, UR5, UR7, URZ ;  /* 0x00000007050572a4 */ /* 0x002fc8000f8e02ff */
[----:B------:R-:W-:Y:S02]  /*0100*/  ULEA UR7, UR7, UR5, 0x1 ;  /* 0x0000000507077291 */ /* 0x000fe4000f8e08ff */
[----:B-----5:R-:W-:-:S04]  /*0110*/  UIMAD UR6, UR6, UR8, URZ ;  /* 0x00000008060672a4 */ /* 0x020fc8000f8e02ff */
[----:B------:R-:W-:Y:S01]  /*0120*/  ULEA UR8, UR8, UR6, 0x1 ;  /* 0x0000000608087291 */ /* 0x000fe2000f8e08ff */
[----:B--2---:R-:W-:Y:S01]  /*0130*/  IMAD R2, R3, UR4, R8 ;  /* 0x0000000403027c24 */ /* 0x004fe2000f8e0208 */
[----:B------:R-:W-:Y:S01]  /*0140*/  UIMAD UR4, UR9, UR9, URZ ;  /* 0x00000009090472a4 */ /* 0x000fe2000f8e02ff */
[----:B------:R-:W-:Y:S02]  /*0150*/  LOP3.LUT P0, RZ, R9, UR7, RZ, 0xfc, !PT ;  /* 0x0000000709ff7c12 */ /* 0x000fe4000f80fcff */
[----:B------:R-:W-:Y:S02]  /*0160*/  IMAD R4, R3, 0x2, R2 ;  /* 0x0000000203047824 */ /* 0x000fe400078e0202 */
[----:B------:R-:W-:Y:S01]  /*0170*/  VIADD R0, R9, UR5 ;  /* 0x0000000509007c36 */ /* 0x000fe20008000000 */
[C---:B------:R-:W-:Y:S01]  /*0180*/  LOP3.LUT P1, RZ, R11.reuse, UR8, RZ, 0xfc, !PT ;  /* 0x000000080bff7c12 */ /* 0x040fe2000f82fcff */
[----:B------:R-:W-:Y:S01]  /*0190*/  VIADD R3, R11, UR6 ;  /* 0x000000060b037c36 */ /* 0x000fe20008000000 */
[----:B------:R-:W0:Y:S02]  /*01a0*/  LDCU.64 UR6, c[0x0][0x358] ;  /* 0x00006b00ff0677ac */ /* 0x000e240008000a00 */
[----:B------:R-:W-:-:S02]  /*01b0*/  PLOP3.LUT P0, PT, P0, P1, PT, 0x2f, 0xf2 ;  /* 0x0000000000f2781c */ /* 0x000fc40000702577 */
[----:B------:R-:W-:Y:S02]  /*01c0*/  VIMNMX3 R5, R2, R0, R3, !PT ;  /* 0x000000000205720f */ /* 0x000fe40007800103 */
[----:B------:R-:W-:-:S04]  /*01d0*/  ISETP.LT.OR P0, PT, R4, 0x1, P0 ;  /* 0x000000010400780c */ /* 0x000fc80000701670 */
[----:B------:R-:W-:-:S13]  /*01e0*/  ISETP.GE.OR P0, PT, R5, UR9, P0 ;  /* 0x0000000905007c0c */ /* 0x000fda0008706670 */
[----:B------:R-:W1:Y:S01]  /*01f0*/  @!P0 LDC.64 R6, c[0x0][0x380] ;  /* 0x0000e000ff068b82 */ /* 0x000e620000000a00 */
[----:B------:R-:W-:-:S04]  /*0200*/  @!P0 IMAD R5, R0, UR9, R3 ;  /* 0x0000000900058c24 */ /* 0x000fc8000f8e0203 */
[----:B------:R-:W-:-:S04]  /*0210*/  @!P0 IMAD R5, R2, UR4, R5 ;  /* 0x0000000402058c24 */ /* 0x000fc8000f8e0205 */
[----:B-1----:R-:W-:-:S05]  /*0220*/  @!P0 IMAD.WIDE R6, R5, 0x4, R6 ;  /* 0x0000000405068825 */ /* 0x002fca00078e0206 */
[----:B0-----:R-:W2:Y:S01]  /*0230*/  @!P0 LDG.E R13, desc[UR6][R6.64] ;  /* 0x00000006060d8981 */ /* 0x001ea2000c1e1900 */
[----:B------:R-:W-:Y:S01]  /*0240*/  MOV R4, 0x400 ;  /* 0x0000040000047802 */ /* 0x000fe20000000f00 */
[----:B------:R-:W-:Y:S01]  /*0250*/  IMAD R3, R0, UR9, R3 ;  /* 0x0000000900037c24 */ /* 0x000fe2000f8e0203 */
[----:B------:R-:W-:Y:S01]  /*0260*/  BSSY.RECONVERGENT B0, `(.L_x_0) ;  /* 0x000003c000007945 */ /* 0x000fe20003800200 */
[----:B------:R-:W0:Y:S02]  /*0270*/  S2R R5, SR_CgaCtaId ;  /* 0x0000000000057919 */ /* 0x000e240000008800 */
[----:B0-----:R-:W-:-:S05]  /*0280*/  LEA R4, R5, R4, 0x18 ;  /* 0x0000000405047211 */ /* 0x001fca00078ec0ff */
[----:B------:R-:W-:-:S04]  /*0290*/  IMAD R4, R8, 0xc0, R4 ;  /* 0x000000c008047824 */ /* 0x000fc800078e0204 */
[----:B------:R-:W-:-:S04]  /*02a0*/  IMAD R4, R9, 0x40, R4 ;  /* 0x0000004009047824 */ /* 0x000fc800078e0204 */
[----:B------:R-:W-:-:S05]  /*02b0*/  IMAD R4, R11, 0x4, R4 ;  /* 0x000000040b047824 */ /* 0x000fca00078e0204 */
[----:B--2---:R-:W-:Y:S01]  /*02c0*/  STS [R4], R13 ;  /* 0x0000000d04007388 */ /* 0x004fe20000000800 */
[----:B------:R-:W-:Y:S06]  /*02d0*/  BAR.SYNC.DEFER_BLOCKING 0x0 ;  /* 0x0000000000007b1d */ /* 0x000fec0000010000 */
[----:B------:R-:W-:Y:S04]  /*02e0*/  LDS R21, [R4] ;  /* 0x0000000004157984 */ /* 0x000fe80000000800 */
[----:B------:R-:W-:Y:S04]  /*02f0*/  LDS R22, [R4+0x4] ;  /* 0x0000040004167984 */ /* 0x000fe80000000800 */
[----:B------:R-:W0:Y:S04]  /*0300*/  LDS R23, [R4+0x8] ;  /* 0x0000080004177984 */ /* 0x000e280000000800 */
[----:B------:R-:W-:Y:S04]  /*0310*/  LDS R24, [R4+0x40] ;  /* 0x0000400004187984 */ /* 0x000fe80000000800 */
[----:B------:R-:W1:Y:S04]  /*0320*/  LDS R25, [R4+0x44] ;  /* 0x0000440004197984 */ /* 0x000e680000000800 */
[----:B------:R-:W-:Y:S04]  /*0330*/  LDS R19, [R4+0x48] ;  /* 0x0000480004137984 */ /* 0x000fe80000000800 */
[----:B------:R-:W2:Y:S04]  /*0340*/  LDS R20, [R4+0x80] ;  /* 0x0000800004147984 */ /* 0x000ea80000000800 */
[----:B------:R-:W-:Y:S04]  /*0350*/  LDS R7, [R4+0x84] ;  /* 0x0000840004077984 */ /* 0x000fe80000000800 */
[----:B------:R-:W3:Y:S04]  /*0360*/  LDS R6, [R4+0x88] ;  /* 0x0000880004067984 */ /* 0x000ee80000000800 */
[----:B------:R-:W-:Y:S04]  /*0370*/  LDS R18, [R4+0xc0] ;  /* 0x0000c00004127984 */ /* 0x000fe80000000800 */
[----:B------:R-:W4:Y:S04]  /*0380*/  LDS R17, [R4+0xc4] ;  /* 0x0000c40004117984 */ /* 0x000f280000000800 */
[----:B------:R-:W-:Y:S04]  /*0390*/  LDS R16, [R4+0xc8] ;  /* 0x0000c80004107984 */ /* 0x000fe80000000800 */
[----:B------:R-:W5:Y:S01]  /*03a0*/  LDS R15, [R4+0x100] ;  /* 0x00010000040f7984 */ /* 0x000f620000000800 */
[----:B0-----:R-:W-:-:S03]  /*03b0*/  IADD3 R23, PT, PT, R23, R22, R21 ;  /* 0x0000001617177210 */ /* 0x001fc60007ffe015 */
[----:B------:R-:W-:Y:S04]  /*03c0*/  LDS R5, [R4+0x104] ;  /* 0x0001040004057984 */ /* 0x000fe80000000800 */
[----:B------:R-:W0:Y:S01]  /*03d0*/  LDS R14, [R4+0x108] ;  /* 0x00010800040e7984 */ /* 0x000e220000000800 */
[----:B-1----:R-:W-:-:S03]  /*03e0*/  IADD3 R25, PT, PT, R25, R24, R23 ;  /* 0x0000001819197210 */ /* 0x002fc60007ffe017 */
[----:B------:R-:W-:Y:S04]  /*03f0*/  LDS R13, [R4+0x140] ;  /* 0x00014000040d7984 */ /* 0x000fe80000000800 */
[----:B------:R-:W1:Y:S01]  /*0400*/  LDS R12, [R4+0x144] ;  /* 0x00014400040c7984 */ /* 0x000e620000000800 */
[----:B--2---:R-:W-:-:S03]  /*0410*/  IADD3 R25, PT, PT, R20, R19, R25 ;  /* 0x0000001314197210 */ /* 0x004fc60007ffe019 */
[----:B------:R-:W-:Y:S04]  /*0420*/  LDS R11, [R4+0x148] ;  /* 0x00014800040b7984 */ /* 0x000fe80000000800 */
[----:B------:R-:W2:Y:S01]  /*0430*/  LDS R10, [R4+0x180] ;  /* 0x00018000040a7984 */ /* 0x000ea20000000800 */
[----:B---3--:R-:W-:-:S03]  /*0440*/  IADD3 R6, PT, PT, R6, R7, R25 ;  /* 0x0000000706067210 */ /* 0x008fc60007ffe019 */
[----:B------:R-:W-:Y:S04]  /*0450*/  LDS R9, [R4+0x184] ;  /* 0x0001840004097984 */ /* 0x000fe80000000800 */
[----:B------:R-:W3:Y:S01]  /*0460*/  LDS R8, [R4+0x188] ;  /* 0x0001880004087984 */ /* 0x000ee20000000800 */
[----:B----4-:R-:W-:-:S03]  /*0470*/  IADD3 R6, PT, PT, R17, R18, R6 ;  /* 0x0000001211067210 */ /* 0x010fc60007ffe006 */
[----:B------:R-:W-:Y:S04]  /*0480*/  LDS R22, [R4+0x1c0] ;  /* 0x0001c00004167984 */ /* 0x000fe80000000800 */
[----:B------:R-:W4:Y:S01]  /*0490*/  LDS R21, [R4+0x1c4] ;  /* 0x0001c40004157984 */ /* 0x000f220000000800 */
[----:B-----5:R-:W-:-:S03]  /*04a0*/  IADD3 R6, PT, PT, R15, R16, R6 ;  /* 0x000000100f067210 */ /* 0x020fc60007ffe006 */
[----:B------:R-:W-:Y:S04]  /*04b0*/  LDS R23, [R4+0x1c8] ;  /* 0x0001c80004177984 */ /* 0x000fe80000000800 */
[----:B------:R-:W5:Y:S01]  /*04c0*/  LDS R24, [R4+0x200] ;  /* 0x0002000004187984 */ /* 0x000f620000000800 */
[----:B0-----:R-:W-:-:S03]  /*04d0*/  IADD3 R6, PT, PT, R14, R5, R6 ;  /* 0x000000050e067210 */ /* 0x001fc60007ffe006 */
[----:B------:R-:W-:Y:S04]  /*04e0*/  LDS R20, [R4+0x204] ;  /* 0x0002040004147984 */ /* 0x000fe80000000800 */
[----:B------:R-:W0:Y:S01]  /*04f0*/  LDS R19, [R4+0x208] ;  /* 0x0002080004137984 */ /* 0x000e220000000800 */
[----:B-1----:R-:W-:-:S04]  /*0500*/  IADD3 R6, PT, PT, R12, R13, R6 ;  /* 0x0000000d0c067210 */ /* 0x002fc80007ffe006 */
[----:B--2---:R-:W-:-:S04]  /*0510*/  IADD3 R6, PT, PT, R10, R11, R6 ;  /* 0x0000000b0a067210 */ /* 0x004fc80007ffe006 */
[----:B---3--:R-:W-:-:S04]  /*0520*/  IADD3 R6, PT, PT, R8, R9, R6 ;  /* 0x0000000908067210 */ /* 0x008fc80007ffe006 */
[----:B----4-:R-:W-:Y:S02]  /*0530*/  IADD3 R21, PT, PT, R21, R22, R6 ;  /* 0x0000001615157210 */ /* 0x010fe40007ffe006 */
[----:B------:R-:W1:Y:S02]  /*0540*/  LDC.64 R6, c[0x0][0x388] ;  /* 0x0000e200ff067b82 */ /* 0x000e640000000a00 */
[----:B-----5:R-:W-:-:S04]  /*0550*/  IADD3 R21, PT, PT, R24, R23, R21 ;  /* 0x0000001718157210 */ /* 0x020fc80007ffe015 */
[----:B0-----:R-:W-:-:S05]  /*0560*/  IADD3 R20, PT, PT, R19, R20, R21 ;  /* 0x0000001413147210 */ /* 0x001fca0007ffe015 */
[----:B------:R-:W-:-:S04]  /*0570*/  IMAD.IADD R20, R20, 0x1, -R5 ;  /* 0x0000000114147824 */ /* 0x000fc800078e0a05 */
[----:B------:R-:W-:Y:S01]  /*0580*/  VIADD R5, R20, 0xfffffffa ;  /* 0xfffffffa14057836 */ /* 0x000fe20000000000 */
[----:B------:R-:W-:Y:S04]  /*0590*/  BAR.SYNC.DEFER_BLOCKING 0x0 ;  /* 0x0000000000007b1d */ /* 0x000fe80000010000 */
[----:B------:R-:W-:Y:S01]  /*05a0*/  ISETP.GE.U32.AND P0, PT, R5, -0x2, PT ;  /* 0xfffffffe0500780c */ /* 0x000fe20003f06070 */
[----:B------:R-:W-:Y:S02]  /*05b0*/  IMAD R5, R2, UR4, R3 ;  /* 0x0000000402057c24 */ /* 0x000fe4000f8e0203 */
[----:B------:R-:W-:Y:S02]  /*05c0*/  IMAD.MOV.U32 R3, RZ, RZ, RZ ;  /* 0x000000ffff037224 */ /* 0x000fe400078e00ff */
[----:B-1----:R-:W-:-:S08]  /*05d0*/  IMAD.WIDE R6, R5, 0x4, R6 ;  /* 0x0000000405067825 */ /* 0x002fd000078e0206 */
[----:B------:R-:W-:Y:S05]  /*05e0*/  @!P0 BRA `(.L_x_1) ;  /* 0x00000000000c8947 */ /* 0x000fea0003800000 */
[----:B------:R-:W-:Y:S01]  /*05f0*/  ISETP.NE.AND P0, PT, R20, 0x5, PT ;  /* 0x000000051400780c */ /* 0x000fe20003f05270 */
[----:B------:R-:W-:-:S12]  /*0600*/  IMAD.MOV.U32 R3, RZ, RZ, 0x1 ;  /* 0x00000001ff037424 */ /* 0x000fd800078e00ff */
[----:B------:R0:W1:Y:S02]  /*0610*/  @P0 LDS R3, [R4+0x104] ;  /* 0x0001040004030984 */ /* 0x0000640000000800 */
.L_x_1:
[----:B------:R-:W-:Y:S05]  /*0620*/  BSYNC.RECONVERGENT B0 ;  /* 0x0000000000007941 */ /* 0x000fea0003800200 */
.L_x_0:
[----:B------:R-:W-:Y:S06]  /*0630*/  BAR.SYNC.DEFER_BLOCKING 0x0 ;  /* 0x0000000000007b1d */ /* 0x000fec0000010000 */
[----:B-1----:R-:W-:Y:S01]  /*0640*/  STG.E desc[UR6][R6.64], R3 ;  /* 0x0000000306007986 */ /* 0x002fe2000c101906 */
[----:B------:R-:W-:Y:S05]  /*0650*/  EXIT ;  /* 0x000000000000794d */ /* 0x000fea0003800000 */
.L_x_2:
[----:B------:R-:W-:-:S00]  /*0660*/  BRA `(.L_x_2) ;  /* 0xfffffffc00fc7947 */ /* 0x000fc0000383ffff */
[----:B------:R-:W-:-:S00]  /*0670*/  NOP ;  /* 0x0000000000007918 */ /* 0x000fc00000000000 */
        /* <DEDUP_REMOVED lines=8> */
.L_x_3:


//--------------------- .nv.shared._Z12compute_cellPiS_i --------------------------
	.section	.nv.shared._Z12compute_cellPiS_i,"aw",@nobits
	.sectionflags	@""
	.align	4
.nv.shared._Z12compute_cellPiS_i:
	.zero		1600


//--------------------- .nv.shared.reserved.0     --------------------------
	.section	.nv.shared.reserved.0,"aw",@nobits
	.weak		__nv_reservedSMEM_offset_0_alias
	.size		__nv_reservedSMEM_offset_0_alias, 0, 64
	.other		__nv_reservedSMEM_offset_0_alias,@"STO_CUDA_RESERVED_SHARED STV_DEFAULT"
__nv_reservedSMEM_offset_0_alias:
	.zero		0
	.zero		64


//--------------------- .nv.constant0._Z12compute_cellPiS_i --------------------------
	.section	.nv.constant0._Z12compute_cellPiS_i,"a",@progbits
	.sectionflags	@""
	.align	4
.nv.constant0._Z12compute_cellPiS_i:
	.zero		916


//--------------------- SYMBOLS --------------------------

	.type		.nv.reservedSmem.offset0,@object
	.size		.nv.reservedSmem.offset0,0x4
	.type		.nv.reservedSmem.cap,@object
	.size		.nv.reservedSmem.cap,0x4
